//
// Generated by NVIDIA NVVM Compiler
//
// Compiler Build ID: CL-36424714
// Cuda compilation tools, release 13.0, V13.0.88
// Based on NVVM 20.0.0
//

.version 9.0
.target sm_100
.address_size 64

	// .globl	_Z12writeIndicesPiS_i

.visible .entry _Z12writeIndicesPiS_i(
	.param .u64 .ptr .align 1 _Z12writeIndicesPiS_i_param_0,
	.param .u64 .ptr .align 1 _Z12writeIndicesPiS_i_param_1,
	.param .u32 _Z12writeIndicesPiS_i_param_2
)
{
	.reg .pred 	%p<2>;
	.reg .b32 	%r<6>;
	.reg .b64 	%rd<8>;

	ld.param.u64 	%rd1, [_Z12writeIndicesPiS_i_param_0];
	ld.param.u64 	%rd2, [_Z12writeIndicesPiS_i_param_1];
	ld.param.u32 	%r4, [_Z12writeIndicesPiS_i_param_2];
	mov.u32 	%r1, %ctaid.x;
	mov.u32 	%r5, %ntid.x;
	mov.u32 	%r2, %tid.x;
	mad.lo.s32 	%r3, %r1, %r5, %r2;
	setp.ge.s32 	%p1, %r3, %r4;
	@%p1 bra 	$L__BB0_2;
	cvta.to.global.u64 	%rd3, %rd1;
	cvta.to.global.u64 	%rd4, %rd2;
	mul.wide.s32 	%rd5, %r3, 4;
	add.s64 	%rd6, %rd3, %rd5;
	st.global.u32 	[%rd6], %r1;
	add.s64 	%rd7, %rd4, %rd5;
	st.global.u32 	[%rd7], %r2;
$L__BB0_2:
	ret;

}


// ===== COMPILED SASS (sm_100) =====

	.target	sm_100

	.elftype	@"ET_EXEC"


//--------------------- .note.nv.tkinfo           --------------------------
	.section	.note.nv.tkinfo,"",@"SHT_NOTE"
	.sectionflags	@"SHF_NOTE_NV_TKINFO"
	.tkinfo
        /*0018*/ 	.word	0x00000002
        /*0030*/ 	.string	""
        /*0030*/ 	.string	"ptxas"
        /*0030*/ 	.string	"Cuda compilation tools, release 13.0, V13.0.88"
        /*0030*/ 	.string	"Build cuda_13.0.r13.0/compiler.36424714_0"
        /*0030*/ 	.string	"-arch sm_100 -m 64 "



//--------------------- .note.nv.cuinfo           --------------------------
	.section	.note.nv.cuinfo,"",@"SHT_NOTE"
	.sectionflags	@"SHF_NOTE_NV_CUINFO"
        /*0018*/ 	.short	0x0002
        /*001a*/ 	.short	0x0064
        /*001c*/ 	.short	0x0082
	.zero		2


//--------------------- .nv.info                  --------------------------
	.section	.nv.info,"",@"SHT_CUDA_INFO"
	.align	4


	//----- nvinfo : EIATTR_REGCOUNT
	.align		4
        /*0000*/ 	.byte	0x04, 0x2f
        /*0002*/ 	.short	(.L_1 - .L_0)
	.align		4
.L_0:
        /*0004*/ 	.word	index@(_Z12writeIndicesPiS_i)
        /*0008*/ 	.word	0x0000000c


	//----- nvinfo : EIATTR_FRAME_SIZE
	.align		4
.L_1:
        /*000c*/ 	.byte	0x04, 0x11
        /*000e*/ 	.short	(.L_3 - .L_2)
	.align		4
.L_2:
        /*0010*/ 	.word	index@(_Z12writeIndicesPiS_i)
        /*0014*/ 	.word	0x00000000


	//----- nvinfo : EIATTR_MIN_STACK_SIZE
	.align		4
.L_3:
        /*0018*/ 	.byte	0x04, 0x12
        /*001a*/ 	.short	(.L_5 - .L_4)
	.align		4
.L_4:
        /*001c*/ 	.word	index@(_Z12writeIndicesPiS_i)
        /*0020*/ 	.word	0x00000000
.L_5:


//--------------------- .nv.compat                --------------------------
	.section	.nv.compat,"",@"SHT_CUDA_COMPAT_INFO"
	.align	4
        /*0000*/ 	.byte	0x02, 0x09, 0x00, 0x00, 0x02, 0x02, 0x01, 0x00, 0x02, 0x05, 0x05, 0x00, 0x03, 0x07, 0x01, 0x01
        /*0010*/ 	.byte	0x02, 0x03, 0x00, 0x00, 0x02, 0x06, 0x01, 0x00, 0x04, 0x0b, 0x08, 0x00, 0x09, 0x00, 0x00, 0x00
        /*0020*/ 	.byte	0x00, 0x00, 0x00, 0x00


//--------------------- .nv.info._Z12writeIndicesPiS_i --------------------------
	.section	.nv.info._Z12writeIndicesPiS_i,"",@"SHT_CUDA_INFO"
	.sectionflags	@""
	.align	4


	//----- nvinfo : EIATTR_CUDA_API_VERSION
	.align		4
        /*0000*/ 	.byte	0x04, 0x37
        /*0002*/ 	.short	(.L_7 - .L_6)
.L_6:
        /*0004*/ 	.word	0x00000082


	//----- nvinfo : EIATTR_KPARAM_INFO
	.align		4
.L_7:
        /*0008*/ 	.byte	0x04, 0x17
        /*000a*/ 	.short	(.L_9 - .L_8)
.L_8:
        /*000c*/ 	.word	0x00000000
        /*0010*/ 	.short	0x0002
        /*0012*/ 	.short	0x0010
        /*0014*/ 	.byte	0x00, 0xf0, 0x11, 0x00


	//----- nvinfo : EIATTR_KPARAM_INFO
	.align		4
.L_9:
        /*0018*/ 	.byte	0x04, 0x17
        /*001a*/ 	.short	(.L_11 - .L_10)
.L_10:
        /*001c*/ 	.word	0x00000000
        /*0020*/ 	.short	0x0001
        /*0022*/ 	.short	0x0008
        /*0024*/ 	.byte	0x00, 0xf5, 0x21, 0x00


	//----- nvinfo : EIATTR_KPARAM_INFO
	.align		4
.L_11:
        /*0028*/ 	.byte	0x04, 0x17
        /*002a*/ 	.short	(.L_13 - .L_12)
.L_12:
        /*002c*/ 	.word	0x00000000
        /*0030*/ 	.short	0x0000
        /*0032*/ 	.short	0x0000
        /*0034*/ 	.byte	0x00, 0xf5, 0x21, 0x00


	//----- nvinfo : EIATTR_SPARSE_MMA_MASK
	.align		4
.L_13:
        /*0038*/ 	.byte	0x03, 0x50
        /*003a*/ 	.short	0x0000


	//----- nvinfo : EIATTR_MAXREG_COUNT
	.align		4
        /*003c*/ 	.byte	0x03, 0x1b
        /*003e*/ 	.short	0x00ff


	//----- nvinfo : EIATTR_MERCURY_ISA_VERSION
	.align		4
        /*0040*/ 	.byte	0x03, 0x5f
        /*0042*/ 	.short	0x0101


	//----- nvinfo : EIATTR_VRC_CTA_INIT_COUNT
	.align		4
        /*0044*/ 	.byte	0x02, 0x4a
	.zero		1
	.zero		1


	//----- nvinfo : EIATTR_EXIT_INSTR_OFFSETS
	.align		4
        /*0048*/ 	.byte	0x04, 0x1c
        /*004a*/ 	.short	(.L_15 - .L_14)


	//   ....[0]....
.L_14:
        /*004c*/ 	.word	0x00000070


	//   ....[1]....
        /*0050*/ 	.word	0x000000f0


	//----- nvinfo : EIATTR_CBANK_PARAM_SIZE
	.align		4
.L_15:
        /*0054*/ 	.byte	0x03, 0x19
        /*0056*/ 	.short	0x0014


	//----- nvinfo : EIATTR_PARAM_CBANK
	.align		4
        /*0058*/ 	.byte	0x04, 0x0a
        /*005a*/ 	.short	(.L_17 - .L_16)
	.align		4
.L_16:
        /*005c*/ 	.word	index@(.nv.constant0._Z12writeIndicesPiS_i)
        /*0060*/ 	.short	0x0380
        /*0062*/ 	.short	0x0014


	//----- nvinfo : EIATTR_SW_WAR
	.align		4
.L_17:
        /*0064*/ 	.byte	0x04, 0x36
        /*0066*/ 	.short	(.L_19 - .L_18)
.L_18:
        /*0068*/ 	.word	0x00000008
.L_19:


//--------------------- .nv.callgraph             --------------------------
	.section	.nv.callgraph,"",@"SHT_CUDA_CALLGRAPH"
	.align	4
	.sectionentsize	8
	.align		4
        /*0000*/ 	.word	0x00000000
	.align		4
        /*0004*/ 	.word	0xffffffff
	.align		4
        /*0008*/ 	.word	0x00000000
	.align		4
        /*000c*/ 	.word	0xfffffffe
	.align		4
        /*0010*/ 	.word	0x00000000
	.align		4
        /*0014*/ 	.word	0xfffffffd
	.align		4
        /*0018*/ 	.word	0x00000000
	.align		4
        /*001c*/ 	.word	0xfffffffc


//--------------------- .text._Z12writeIndicesPiS_i --------------------------
	.section	.text._Z12writeIndicesPiS_i,"ax",@progbits
	.align	128
        .global         _Z12writeIndicesPiS_i
        .type           _Z12writeIndicesPiS_i,@function
        .size           _Z12writeIndicesPiS_i,(.L_x_1 - _Z12writeIndicesPiS_i)
        .other          _Z12writeIndicesPiS_i,@"STO_CUDA_ENTRY STV_DEFAULT"
_Z12writeIndicesPiS_i:
.text._Z12writeIndicesPiS_i:
[----:B------:R-:W-:Y:S01]  /*0000*/  LDC R1, c[0x0][0x37c] ;  /* 0x0000df00ff017b82 */ /* 0x000fe20000000800 */
[----:B------:R-:W0:Y:S01]  /*0010*/  S2R R9, SR_CTAID.X ;  /* 0x0000000000097919 */ /* 0x000e220000002500 */
[----:B------:R-:W0:Y:S01]  /*0020*/  LDCU UR4, c[0x0][0x360] ;  /* 0x00006c00ff0477ac */ /* 0x000e220008000800 */
[----:B------:R-:W0:Y:S01]  /*0030*/  S2R R0, SR_TID.X ;  /* 0x0000000000007919 */ /* 0x000e220000002100 */
[----:B------:R-:W1:Y:S01]  /*0040*/  LDCU UR5, c[0x0][0x390] ;  /* 0x00007200ff0577ac */ /* 0x000e620008000800 */
[----:B0-----:R-:W-:-:S05]  /*0050*/  IMAD R7, R9, UR4, R0 ;  /* 0x0000000409077c24 */ /* 0x001fca000f8e0200 */
[----:B-1----:R-:W-:-:S13]  /*0060*/  ISETP.GE.AND P0, PT, R7, UR5, PT ;  /* 0x0000000507007c0c */ /* 0x002fda000bf06270 */
[----:B------:R-:W-:Y:S05]  /*0070*/  @P0 EXIT ;  /* 0x000000000000094d */ /* 0x000fea0003800000 */
[----:B------:R-:W0:Y:S01]  /*0080*/  LDC.64 R2, c[0x0][0x380] ;  /* 0x0000e000ff027b82 */ /* 0x000e220000000a00 */
[----:B------:R-:W1:Y:S07]  /*0090*/  LDCU.64 UR4, c[0x0][0x358] ;  /* 0x00006b00ff0477ac */ /* 0x000e6e0008000a00 */
[----:B------:R-:W2:Y:S01]  /*00a0*/  LDC.64 R4, c[0x0][0x388] ;  /* 0x0000e200ff047b82 */ /* 0x000ea20000000a00 */
[----:B0-----:R-:W-:-:S05]  /*00b0*/  IMAD.WIDE R2, R7, 0x4, R2 ;  /* 0x0000000407027825 */ /* 0x001fca00078e0202 */
[----:B-1----:R-:W-:Y:S01]  /*00c0*/  STG.E desc[UR4][R2.64], R9 ;  /* 0x0000000902007986 */ /* 0x002fe2000c101904 */
[----:B--2---:R-:W-:-:S05]  /*00d0*/  IMAD.WIDE R4, R7, 0x4, R4 ;  /* 0x0000000407047825 */ /* 0x004fca00078e0204 */
[----:B------:R-:W-:Y:S01]  /*00e0*/  STG.E desc[UR4][R4.64], R0 ;  /* 0x0000000004007986 */ /* 0x000fe2000c101904 */
[----:B------:R-:W-:Y:S05]  /*00f0*/  EXIT ;  /* 0x000000000000794d */ /* 0x000fea0003800000 */
.L_x_0:
[----:B------:R-:W-:-:S00]  /*0100*/  BRA `(.L_x_0) ;  /* 0xfffffffc00fc7947 */ /* 0x000fc0000383ffff */
[----:B------:R-:W-:-:S00]  /*0110*/  NOP ;  /* 0x0000000000007918 */ /* 0x000fc00000000000 */
        /* <DEDUP_REMOVED lines=14> */
.L_x_1:


//--------------------- .nv.shared.reserved.0     --------------------------
	.section	.nv.shared.reserved.0,"aw",@nobits
	.weak		__nv_reservedSMEM_offset_0_alias
	.size		__nv_reservedSMEM_offset_0_alias, 0, 64
	.other		__nv_reservedSMEM_offset_0_alias,@"STO_CUDA_RESERVED_SHARED STV_DEFAULT"
__nv_reservedSMEM_offset_0_alias:
	.zero		0
	.zero		64


//--------------------- .nv.constant0._Z12writeIndicesPiS_i --------------------------
	.section	.nv.constant0._Z12writeIndicesPiS_i,"a",@progbits
	.sectionflags	@""
	.align	4
.nv.constant0._Z12writeIndicesPiS_i:
	.zero		916


//--------------------- SYMBOLS --------------------------

	.type		.nv.reservedSmem.offset0,@object
	.size		.nv.reservedSmem.offset0,0x4
